//
// Generated by NVIDIA NVVM Compiler
//
// Compiler Build ID: CL-36424714
// Cuda compilation tools, release 13.0, V13.0.88
// Based on NVVM 20.0.0
//

.version 9.0
.target sm_100
.address_size 64

	// .globl	_Z25compute_mandelbrot_threadP11global_dataP11thread_data
.extern .func  (.param .b32 func_retval0) vprintf
(
	.param .b64 vprintf_param_0,
	.param .b64 vprintf_param_1
)
;
.global .attribute(.managed) .align 4 .u32 entra;
.global .align 1 .b8 $str[10] = {105, 95, 120, 32, 61, 32, 37, 100, 10};

.visible .entry _Z25compute_mandelbrot_threadP11global_dataP11thread_data(
	.param .u64 .ptr .align 1 _Z25compute_mandelbrot_threadP11global_dataP11thread_data_param_0,
	.param .u64 .ptr .align 1 _Z25compute_mandelbrot_threadP11global_dataP11thread_data_param_1
)
{
	.local .align 8 .b8 	__local_depot0[8];
	.reg .b64 	%SP;
	.reg .b64 	%SPL;
	.reg .pred 	%p<11>;
	.reg .b32 	%r<56>;
	.reg .b64 	%rd<44>;
	.reg .b64 	%fd<29>;

	mov.u64 	%SPL, __local_depot0;
	cvta.local.u64 	%SP, %SPL;
	ld.param.u64 	%rd3, [_Z25compute_mandelbrot_threadP11global_dataP11thread_data_param_0];
	ld.param.u64 	%rd4, [_Z25compute_mandelbrot_threadP11global_dataP11thread_data_param_1];
	cvta.to.global.u64 	%rd5, %rd4;
	cvta.to.global.u64 	%rd1, %rd3;
	ld.global.u32 	%r16, [%rd1+288];
	add.s32 	%r17, %r16, 1;
	st.global.u32 	[%rd1+288], %r17;
	mov.u32 	%r18, %ctaid.x;
	mov.u32 	%r19, %ntid.x;
	mov.u32 	%r20, %tid.x;
	mad.lo.s32 	%r21, %r18, %r19, %r20;
	mul.wide.s32 	%rd6, %r21, 8;
	add.s64 	%rd7, %rd5, %rd6;
	ld.global.u32 	%r51, [%rd7];
	ld.global.u32 	%r2, [%rd7+4];
	setp.ge.s32 	%p1, %r51, %r2;
	@%p1 bra 	$L__BB0_12;
	ld.global.u32 	%r50, [%rd1+64];
	add.u64 	%rd8, %SP, 0;
	add.u64 	%rd2, %SPL, 0;
	mov.u64 	%rd9, $str;
$L__BB0_2:
	ld.global.f64 	%fd11, [%rd1+16];
	cvt.rn.f64.s32 	%fd12, %r51;
	ld.global.f64 	%fd13, [%rd1+40];
	fma.rn.f64 	%fd14, %fd13, %fd12, %fd11;
	abs.f64 	%fd15, %fd14;
	mul.f64 	%fd16, %fd13, 0d3FE0000000000000;
	setp.lt.f64 	%p2, %fd15, %fd16;
	selp.f64 	%fd1, 0d0000000000000000, %fd14, %p2;
	st.local.u32 	[%rd2], %r50;
	cvta.global.u64 	%rd10, %rd9;
	{ // callseq 0, 0
	.param .b64 param0;
	st.param.b64 	[param0], %rd10;
	.param .b64 param1;
	st.param.b64 	[param1], %rd8;
	.param .b32 retval0;
	call.uni (retval0), 
	vprintf, 
	(
	param0, 
	param1
	);
	ld.param.b32 	%r22, [retval0];
	} // callseq 0
	ld.global.u32 	%r50, [%rd1+64];
	setp.lt.s32 	%p3, %r50, 1;
	@%p3 bra 	$L__BB0_11;
	mov.b32 	%r52, 0;
$L__BB0_4:
	ld.global.f64 	%fd17, [%rd1];
	cvt.rn.f64.u32 	%fd18, %r52;
	ld.global.f64 	%fd19, [%rd1+32];
	fma.rn.f64 	%fd2, %fd19, %fd18, %fd17;
	ld.global.u32 	%r8, [%rd1+48];
	setp.lt.s32 	%p4, %r8, 1;
	mov.b32 	%r54, 0;
	@%p4 bra 	$L__BB0_7;
	mov.f64 	%fd25, 0d0000000000000000;
	mov.b32 	%r53, 1;
	mov.f64 	%fd26, %fd25;
	mov.f64 	%fd27, %fd25;
	mov.f64 	%fd28, %fd25;
$L__BB0_6:
	mov.u32 	%r54, %r53;
	add.f64 	%fd21, %fd26, %fd26;
	fma.rn.f64 	%fd27, %fd27, %fd21, %fd1;
	sub.f64 	%fd22, %fd28, %fd25;
	add.f64 	%fd26, %fd2, %fd22;
	mul.f64 	%fd28, %fd26, %fd26;
	mul.f64 	%fd25, %fd27, %fd27;
	setp.lt.s32 	%p5, %r54, %r8;
	add.f64 	%fd23, %fd28, %fd25;
	setp.lt.f64 	%p6, %fd23, 0d4010000000000000;
	and.pred  	%p7, %p5, %p6;
	add.s32 	%r53, %r54, 1;
	@%p7 bra 	$L__BB0_6;
$L__BB0_7:
	setp.ne.s32 	%p8, %r54, %r8;
	@%p8 bra 	$L__BB0_9;
	ld.global.u32 	%r38, [%rd1+276];
	mul.wide.s32 	%rd26, %r38, 12;
	add.s64 	%rd27, %rd1, %rd26;
	ld.global.u32 	%r39, [%rd27+72];
	ld.global.u64 	%rd28, [%rd1+280];
	ld.global.u32 	%r40, [%rd1+68];
	mad.lo.s32 	%r41, %r40, %r51, %r52;
	mul.wide.s32 	%rd29, %r41, 8;
	add.s64 	%rd30, %rd28, %rd29;
	ld.u64 	%rd31, [%rd30];
	st.u8 	[%rd31], %r39;
	ld.global.u32 	%r42, [%rd1+276];
	mul.wide.s32 	%rd32, %r42, 12;
	add.s64 	%rd33, %rd1, %rd32;
	ld.global.u32 	%r43, [%rd33+76];
	ld.global.u64 	%rd34, [%rd1+280];
	ld.global.u32 	%r44, [%rd1+68];
	mad.lo.s32 	%r45, %r44, %r51, %r52;
	mul.wide.s32 	%rd35, %r45, 8;
	add.s64 	%rd36, %rd34, %rd35;
	ld.u64 	%rd37, [%rd36];
	st.u8 	[%rd37+1], %r43;
	ld.global.u32 	%r46, [%rd1+276];
	mul.wide.s32 	%rd38, %r46, 12;
	add.s64 	%rd39, %rd1, %rd38;
	ld.global.u32 	%r47, [%rd39+80];
	ld.global.u64 	%rd40, [%rd1+280];
	ld.global.u32 	%r48, [%rd1+68];
	mad.lo.s32 	%r49, %r48, %r51, %r52;
	mul.wide.s32 	%rd41, %r49, 8;
	add.s64 	%rd42, %rd40, %rd41;
	ld.u64 	%rd43, [%rd42];
	st.u8 	[%rd43+2], %r47;
	bra.uni 	$L__BB0_10;
$L__BB0_9:
	ld.global.u32 	%r27, [%rd1+276];
	rem.s32 	%r28, %r54, %r27;
	mul.wide.u32 	%rd12, %r28, 12;
	add.s64 	%rd13, %rd1, %rd12;
	ld.global.u32 	%r29, [%rd13+72];
	ld.global.u64 	%rd14, [%rd1+280];
	ld.global.u32 	%r30, [%rd1+68];
	mad.lo.s32 	%r31, %r30, %r51, %r52;
	mul.wide.s32 	%rd15, %r31, 8;
	add.s64 	%rd16, %rd14, %rd15;
	ld.u64 	%rd17, [%rd16];
	st.u8 	[%rd17], %r29;
	ld.global.u32 	%r32, [%rd13+76];
	ld.global.u64 	%rd18, [%rd1+280];
	ld.global.u32 	%r33, [%rd1+68];
	mad.lo.s32 	%r34, %r33, %r51, %r52;
	mul.wide.s32 	%rd19, %r34, 8;
	add.s64 	%rd20, %rd18, %rd19;
	ld.u64 	%rd21, [%rd20];
	st.u8 	[%rd21+1], %r32;
	ld.global.u32 	%r35, [%rd13+80];
	ld.global.u64 	%rd22, [%rd1+280];
	ld.global.u32 	%r36, [%rd1+68];
	mad.lo.s32 	%r37, %r36, %r51, %r52;
	mul.wide.s32 	%rd23, %r37, 8;
	add.s64 	%rd24, %rd22, %rd23;
	ld.u64 	%rd25, [%rd24];
	st.u8 	[%rd25+2], %r35;
$L__BB0_10:
	add.s32 	%r52, %r52, 1;
	ld.global.u32 	%r50, [%rd1+64];
	setp.lt.s32 	%p9, %r52, %r50;
	@%p9 bra 	$L__BB0_4;
$L__BB0_11:
	add.s32 	%r51, %r51, 1;
	setp.ne.s32 	%p10, %r51, %r2;
	@%p10 bra 	$L__BB0_2;
$L__BB0_12:
	ret;

}


// ===== COMPILED SASS (sm_100) =====

	.target	sm_100

	.elftype	@"ET_EXEC"


//--------------------- .note.nv.tkinfo           --------------------------
	.section	.note.nv.tkinfo,"",@"SHT_NOTE"
	.sectionflags	@"SHF_NOTE_NV_TKINFO"
	.tkinfo
        /*0018*/ 	.word	0x00000002
        /*0030*/ 	.string	""
        /*0030*/ 	.string	"ptxas"
        /*0030*/ 	.string	"Cuda compilation tools, release 13.0, V13.0.88"
        /*0030*/ 	.string	"Build cuda_13.0.r13.0/compiler.36424714_0"
        /*0030*/ 	.string	"-arch sm_100 -m 64 "



//--------------------- .note.nv.cuinfo           --------------------------
	.section	.note.nv.cuinfo,"",@"SHT_NOTE"
	.sectionflags	@"SHF_NOTE_NV_CUINFO"
        /*0018*/ 	.short	0x0002
        /*001a*/ 	.short	0x0064
        /*001c*/ 	.short	0x0082
	.zero		2


//--------------------- .nv.info                  --------------------------
	.section	.nv.info,"",@"SHT_CUDA_INFO"
	.align	4


	//----- nvinfo : EIATTR_REGCOUNT
	.align		4
        /*0000*/ 	.byte	0x04, 0x2f
        /*0002*/ 	.short	(.L_3 - .L_2)
	.align		4
.L_2:
        /*0004*/ 	.word	index@(_Z25compute_mandelbrot_threadP11global_dataP11thread_data)
        /*0008*/ 	.word	0x0000001c


	//----- nvinfo : EIATTR_FRAME_SIZE
	.align		4
.L_3:
        /*000c*/ 	.byte	0x04, 0x11
        /*000e*/ 	.short	(.L_5 - .L_4)
	.align		4
.L_4:
        /*0010*/ 	.word	index@(_Z25compute_mandelbrot_threadP11global_dataP11thread_data)
        /*0014*/ 	.word	0x00000008


	//----- nvinfo : EIATTR_MIN_STACK_SIZE
	.align		4
.L_5:
        /*0018*/ 	.byte	0x04, 0x12
        /*001a*/ 	.short	(.L_7 - .L_6)
	.align		4
.L_6:
        /*001c*/ 	.word	index@(_Z25compute_mandelbrot_threadP11global_dataP11thread_data)
        /*0020*/ 	.word	0x00000008
.L_7:


//--------------------- .nv.compat                --------------------------
	.section	.nv.compat,"",@"SHT_CUDA_COMPAT_INFO"
	.align	4
        /*0000*/ 	.byte	0x02, 0x09, 0x00, 0x00, 0x02, 0x02, 0x01, 0x00, 0x02, 0x05, 0x05, 0x00, 0x03, 0x07, 0x01, 0x01
        /*0010*/ 	.byte	0x02, 0x03, 0x00, 0x00, 0x02, 0x06, 0x01, 0x00, 0x04, 0x0b, 0x08, 0x00, 0x01, 0x00, 0x00, 0x00
        /*0020*/ 	.byte	0x00, 0x00, 0x00, 0x00


//--------------------- .nv.info._Z25compute_mandelbrot_threadP11global_dataP11thread_data --------------------------
	.section	.nv.info._Z25compute_mandelbrot_threadP11global_dataP11thread_data,"",@"SHT_CUDA_INFO"
	.sectionflags	@""
	.align	4


	//----- nvinfo : EIATTR_CUDA_API_VERSION
	.align		4
        /*0000*/ 	.byte	0x04, 0x37
        /*0002*/ 	.short	(.L_9 - .L_8)
.L_8:
        /*0004*/ 	.word	0x00000082


	//----- nvinfo : EIATTR_KPARAM_INFO
	.align		4
.L_9:
        /*0008*/ 	.byte	0x04, 0x17
        /*000a*/ 	.short	(.L_11 - .L_10)
.L_10:
        /*000c*/ 	.word	0x00000000
        /*0010*/ 	.short	0x0001
        /*0012*/ 	.short	0x0008
        /*0014*/ 	.byte	0x00, 0xf5, 0x21, 0x00


	//----- nvinfo : EIATTR_KPARAM_INFO
	.align		4
.L_11:
        /*0018*/ 	.byte	0x04, 0x17
        /*001a*/ 	.short	(.L_13 - .L_12)
.L_12:
        /*001c*/ 	.word	0x00000000
        /*0020*/ 	.short	0x0000
        /*0022*/ 	.short	0x0000
        /*0024*/ 	.byte	0x00, 0xf5, 0x21, 0x00


	//----- nvinfo : EIATTR_SPARSE_MMA_MASK
	.align		4
.L_13:
        /*0028*/ 	.byte	0x03, 0x50
        /*002a*/ 	.short	0x0000


	//----- nvinfo : EIATTR_MAXREG_COUNT
	.align		4
        /*002c*/ 	.byte	0x03, 0x1b
        /*002e*/ 	.short	0x00ff


	//----- nvinfo : EIATTR_EXTERNS
	.align		4
        /*0030*/ 	.byte	0x04, 0x0f
        /*0032*/ 	.short	(.L_15 - .L_14)


	//   ....[0]....
	.align		4
.L_14:
        /*0034*/ 	.word	index@(vprintf)


	//----- nvinfo : EIATTR_MERCURY_ISA_VERSION
	.align		4
.L_15:
        /*0038*/ 	.byte	0x03, 0x5f
        /*003a*/ 	.short	0x0101


	//----- nvinfo : EIATTR_VRC_CTA_INIT_COUNT
	.align		4
        /*003c*/ 	.byte	0x02, 0x4a
	.zero		1
	.zero		1


	//----- nvinfo : EIATTR_SYSCALL_OFFSETS
	.align		4
        /*0040*/ 	.byte	0x04, 0x46
        /*0042*/ 	.short	(.L_17 - .L_16)


	//   ....[0]....
.L_16:
        /*0044*/ 	.word	0x00000290


	//----- nvinfo : EIATTR_EXIT_INSTR_OFFSETS
	.align		4
.L_17:
        /*0048*/ 	.byte	0x04, 0x1c
        /*004a*/ 	.short	(.L_19 - .L_18)


	//   ....[0]....
.L_18:
        /*004c*/ 	.word	0x00000140


	//   ....[1]....
        /*0050*/ 	.word	0x00000a40


	//----- nvinfo : EIATTR_CRS_STACK_SIZE
	.align		4
.L_19:
        /*0054*/ 	.byte	0x04, 0x1e
        /*0056*/ 	.short	(.L_21 - .L_20)
.L_20:
        /*0058*/ 	.word	0x00000000


	//----- nvinfo : EIATTR_CBANK_PARAM_SIZE
	.align		4
.L_21:
        /*005c*/ 	.byte	0x03, 0x19
        /*005e*/ 	.short	0x0010


	//----- nvinfo : EIATTR_PARAM_CBANK
	.align		4
        /*0060*/ 	.byte	0x04, 0x0a
        /*0062*/ 	.short	(.L_23 - .L_22)
	.align		4
.L_22:
        /*0064*/ 	.word	index@(.nv.constant0._Z25compute_mandelbrot_threadP11global_dataP11thread_data)
        /*0068*/ 	.short	0x0380
        /*006a*/ 	.short	0x0010


	//----- nvinfo : EIATTR_SW_WAR
	.align		4
.L_23:
        /*006c*/ 	.byte	0x04, 0x36
        /*006e*/ 	.short	(.L_25 - .L_24)
.L_24:
        /*0070*/ 	.word	0x00000008
.L_25:


//--------------------- .nv.callgraph             --------------------------
	.section	.nv.callgraph,"",@"SHT_CUDA_CALLGRAPH"
	.align	4
	.sectionentsize	8
	.align		4
        /*0000*/ 	.word	0x00000000
	.align		4
        /*0004*/ 	.word	0xffffffff
	.align		4
        /*0008*/ 	.word	index@(_Z25compute_mandelbrot_threadP11global_dataP11thread_data)
	.align		4
        /*000c*/ 	.word	index@(vprintf)
	.align		4
        /*0010*/ 	.word	0x00000000
	.align		4
        /*0014*/ 	.word	0xfffffffe
	.align		4
        /*0018*/ 	.word	0x00000000
	.align		4
        /*001c*/ 	.word	0xfffffffd
	.align		4
        /*0020*/ 	.word	0x00000000
	.align		4
        /*0024*/ 	.word	0xfffffffc


//--------------------- .nv.constant4             --------------------------
	.section	.nv.constant4,"a",@progbits
	.align	8
	.align		8
.nv.constant4:
        /*0000*/ 	.dword	vprintf
	.align		8
        /*0008*/ 	.dword	entra
	.align		8
        /*0010*/ 	.dword	$str


//--------------------- .text._Z25compute_mandelbrot_threadP11global_dataP11thread_data --------------------------
	.section	.text._Z25compute_mandelbrot_threadP11global_dataP11thread_data,"ax",@progbits
	.align	128
        .global         _Z25compute_mandelbrot_threadP11global_dataP11thread_data
        .type           _Z25compute_mandelbrot_threadP11global_dataP11thread_data,@function
        .size           _Z25compute_mandelbrot_threadP11global_dataP11thread_data,(.L_x_10 - _Z25compute_mandelbrot_threadP11global_dataP11thread_data)
        .other          _Z25compute_mandelbrot_threadP11global_dataP11thread_data,@"STO_CUDA_ENTRY STV_DEFAULT"
_Z25compute_mandelbrot_threadP11global_dataP11thread_data:
.text._Z25compute_mandelbrot_threadP11global_dataP11thread_data:
[----:B------:R-:W0:Y:S08]  /*0000*/  LDC R1, c[0x0][0x37c] ;  /* 0x0000df00ff017b82 */ /* 0x000e300000000800 */
[----:B------:R-:W1:Y:S01]  /*0010*/  LDC.64 R4, c[0x0][0x380] ;  /* 0x0000e000ff047b82 */ /* 0x000e620000000a00 */
[----:B------:R-:W1:Y:S01]  /*0020*/  LDCU.64 UR36, c[0x0][0x358] ;  /* 0x00006b00ff2477ac */ /* 0x000e620008000a00 */
[----:B------:R-:W2:Y:S01]  /*0030*/  S2R R6, SR_TID.X ;  /* 0x0000000000067919 */ /* 0x000ea20000002100 */
[----:B0-----:R-:W-:Y:S01]  /*0040*/  VIADD R1, R1, 0xfffffff8 ;  /* 0xfffffff801017836 */ /* 0x001fe20000000000 */
[----:B------:R-:W0:Y:S04]  /*0050*/  LDCU UR5, c[0x0][0x2fc] ;  /* 0x00005f80ff0577ac */ /* 0x000e280008000800 */
[----:B------:R-:W2:Y:S08]  /*0060*/  S2UR UR4, SR_CTAID.X ;  /* 0x00000000000479c3 */ /* 0x000eb00000002500 */
[----:B------:R-:W3:Y:S01]  /*0070*/  LDC.64 R2, c[0x0][0x388] ;  /* 0x0000e200ff027b82 */ /* 0x000ee20000000a00 */
[----:B-1----:R-:W4:Y:S07]  /*0080*/  LDG.E R0, desc[UR36][R4.64+0x120] ;  /* 0x0001202404007981 */ /* 0x002f2e000c1e1900 */
[----:B------:R-:W2:Y:S02]  /*0090*/  LDC R9, c[0x0][0x360] ;  /* 0x0000d800ff097b82 */ /* 0x000ea40000000800 */
[----:B--2---:R-:W-:-:S04]  /*00a0*/  IMAD R9, R9, UR4, R6 ;  /* 0x0000000409097c24 */ /* 0x004fc8000f8e0206 */
[----:B---3--:R-:W-:Y:S01]  /*00b0*/  IMAD.WIDE R2, R9, 0x8, R2 ;  /* 0x0000000809027825 */ /* 0x008fe200078e0202 */
[----:B----4-:R-:W-:-:S05]  /*00c0*/  IADD3 R7, PT, PT, R0, 0x1, RZ ;  /* 0x0000000100077810 */ /* 0x010fca0007ffe0ff */
[----:B------:R1:W-:Y:S04]  /*00d0*/  STG.E desc[UR36][R4.64+0x120], R7 ;  /* 0x0001200704007986 */ /* 0x0003e8000c101924 */
[----:B------:R-:W2:Y:S04]  /*00e0*/  LDG.E R6, desc[UR36][R2.64] ;  /* 0x0000002402067981 */ /* 0x000ea8000c1e1900 */
[----:B------:R-:W2:Y:S01]  /*00f0*/  LDG.E R23, desc[UR36][R2.64+0x4] ;  /* 0x0000042402177981 */ /* 0x000ea2000c1e1900 */
[----:B------:R-:W3:Y:S02]  /*0100*/  LDCU UR4, c[0x0][0x2f8] ;  /* 0x00005f00ff0477ac */ /* 0x000ee40008000800 */
[----:B---3--:R-:W-:-:S05]  /*0110*/  IADD3 R19, P1, PT, R1, UR4, RZ ;  /* 0x0000000401137c10 */ /* 0x008fca000ff3e0ff */
[----:B0-----:R-:W-:Y:S01]  /*0120*/  IMAD.X R18, RZ, RZ, UR5, P1 ;  /* 0x00000005ff127e24 */ /* 0x001fe200088e06ff */
[----:B--2---:R-:W-:-:S13]  /*0130*/  ISETP.GE.AND P0, PT, R6, R23, PT ;  /* 0x000000170600720c */ /* 0x004fda0003f06270 */
[----:B-1----:R-:W-:Y:S05]  /*0140*/  @P0 EXIT ;  /* 0x000000000000094d */ /* 0x002fea0003800000 */
[----:B------:R0:W5:Y:S01]  /*0150*/  LDG.E R0, desc[UR36][R4.64+0x40] ;  /* 0x0000402404007981 */ /* 0x000162000c1e1900 */
[----:B------:R-:W-:-:S07]  /*0160*/  MOV R2, R6 ;  /* 0x0000000600027202 */ /* 0x000fce0000000f00 */
.L_x_8:
[----:B-12---:R-:W0:Y:S01]  /*0170*/  LDC.64 R12, c[0x0][0x380] ;  /* 0x0000e000ff0c7b82 */ /* 0x006e220000000a00 */
[----:B------:R-:W1:Y:S01]  /*0180*/  I2F.F64 R6, R2 ;  /* 0x0000000200067312 */ /* 0x000e620000201c00 */
[----:B------:R-:W-:Y:S01]  /*0190*/  MOV R8, 0x0 ;  /* 0x0000000000087802 */ /* 0x000fe20000000f00 */
[----:B------:R-:W2:Y:S01]  /*01a0*/  LDCU.64 UR4, c[0x4][0x10] ;  /* 0x01000200ff0477ac */ /* 0x000ea20008000a00 */
[----:B0-----:R-:W1:Y:S04]  /*01b0*/  LDG.E.64 R4, desc[UR36][R12.64+0x10] ;  /* 0x000010240c047981 */ /* 0x001e68000c1e1b00 */
[----:B------:R-:W1:Y:S01]  /*01c0*/  LDG.E.64 R10, desc[UR36][R12.64+0x28] ;  /* 0x000028240c0a7981 */ /* 0x000e62000c1e1b00 */
[----:B------:R-:W0:Y:S03]  /*01d0*/  LDC.64 R8, c[0x4][R8] ;  /* 0x0100000008087b82 */ /* 0x000e260000000a00 */
[----:B-----5:R3:W-:Y:S01]  /*01e0*/  STL [R1], R0 ;  /* 0x0000000001007387 */ /* 0x0207e20000100800 */
[----:B-1----:R-:W-:-:S02]  /*01f0*/  DFMA R4, R6, R10, R4 ;  /* 0x0000000a0604722b */ /* 0x002fc40000000004 */
[----:B------:R-:W-:Y:S01]  /*0200*/  DMUL R10, R10, 0.5 ;  /* 0x3fe000000a0a7828 */ /* 0x000fe20000000000 */
[----:B------:R-:W-:Y:S01]  /*0210*/  IMAD.MOV.U32 R6, RZ, RZ, R19 ;  /* 0x000000ffff067224 */ /* 0x000fe200078e0013 */
[----:B------:R-:W-:-:S06]  /*0220*/  MOV R7, R18 ;  /* 0x0000001200077202 */ /* 0x000fcc0000000f00 */
[----:B------:R-:W-:-:S06]  /*0230*/  DSETP.GEU.AND P0, PT, |R4|, R10, PT ;  /* 0x0000000a0400722a */ /* 0x000fcc0003f0e200 */
[----:B------:R-:W-:Y:S01]  /*0240*/  FSEL R16, R4, RZ, P0 ;  /* 0x000000ff04107208 */ /* 0x000fe20000000000 */
[----:B--2---:R-:W-:Y:S01]  /*0250*/  IMAD.U32 R4, RZ, RZ, UR4 ;  /* 0x00000004ff047e24 */ /* 0x004fe2000f8e00ff */
[----:B------:R-:W-:Y:S02]  /*0260*/  FSEL R17, R5, RZ, P0 ;  /* 0x000000ff05117208 */ /* 0x000fe40000000000 */
[----:B0--3--:R-:W-:-:S07]  /*0270*/  MOV R5, UR5 ;  /* 0x0000000500057c02 */ /* 0x009fce0008000f00 */
[----:B------:R-:W-:-:S07]  /*0280*/  LEPC R20, `(.L_x_0) ;  /* 0x000000001014794e */ /* 0x000fce0000000000 */
[----:B------:R-:W-:Y:S05]  /*0290*/  CALL.ABS.NOINC R8 ;  /* 0x0000000008007343 */ /* 0x000fea0003c00000 */
.L_x_0:
[----:B------:R-:W0:Y:S02]  /*02a0*/  LDC.64 R4, c[0x0][0x380] ;  /* 0x0000e000ff047b82 */ /* 0x000e240000000a00 */
[----:B0-----:R-:W2:Y:S02]  /*02b0*/  LDG.E R0, desc[UR36][R4.64+0x40] ;  /* 0x0000402404007981 */ /* 0x001ea4000c1e1900 */
[----:B--2---:R-:W-:-:S13]  /*02c0*/  ISETP.GE.AND P0, PT, R0, 0x1, PT ;  /* 0x000000010000780c */ /* 0x004fda0003f06270 */
[----:B------:R-:W-:Y:S05]  /*02d0*/  @!P0 BRA `(.L_x_1) ;  /* 0x0000000400cc8947 */ /* 0x000fea0003800000 */
[----:B------:R-:W-:Y:S01]  /*02e0*/  BSSY.RECONVERGENT B0, `(.L_x_1) ;  /* 0x0000072000007945 */ /* 0x000fe20003800200 */
[----:B------:R-:W-:-:S07]  /*02f0*/  IMAD.MOV.U32 R3, RZ, RZ, RZ ;  /* 0x000000ffff037224 */ /* 0x000fce00078e00ff */
.L_x_7:
[----:B------:R-:W0:Y:S02]  /*0300*/  LDC.64 R4, c[0x0][0x380] ;  /* 0x0000e000ff047b82 */ /* 0x000e240000000a00 */
[----:B012---:R-:W2:Y:S04]  /*0310*/  LDG.E R13, desc[UR36][R4.64+0x30] ;  /* 0x00003024040d7981 */ /* 0x007ea8000c1e1900 */
[----:B------:R-:W3:Y:S04]  /*0320*/  LDG.E.64 R8, desc[UR36][R4.64] ;  /* 0x0000002404087981 */ /* 0x000ee8000c1e1b00 */
[----:B------:R-:W3:Y:S01]  /*0330*/  LDG.E.64 R10, desc[UR36][R4.64+0x20] ;  /* 0x00002024040a7981 */ /* 0x000ee2000c1e1b00 */
[----:B------:R-:W3:Y:S01]  /*0340*/  I2F.F64.U32 R6, R3 ;  /* 0x0000000300067312 */ /* 0x000ee20000201800 */
[----:B------:R-:W-:Y:S01]  /*0350*/  HFMA2 R0, -RZ, RZ, 0, 0 ;  /* 0x00000000ff007431 */ /* 0x000fe200000001ff */
[----:B--2---:R-:W-:Y:S01]  /*0360*/  ISETP.GE.AND P0, PT, R13, 0x1, PT ;  /* 0x000000010d00780c */ /* 0x004fe20003f06270 */
[----:B---3--:R-:W-:-:S12]  /*0370*/  DFMA R8, R6, R10, R8 ;  /* 0x0000000a0608722b */ /* 0x008fd80000000008 */
[----:B------:R-:W-:Y:S05]  /*0380*/  @!P0 BRA `(.L_x_2) ;  /* 0x0000000000508947 */ /* 0x000fea0003800000 */
[----:B------:R-:W-:Y:S01]  /*0390*/  BSSY.RECONVERGENT B1, `(.L_x_2) ;  /* 0x0000013000017945 */ /* 0x000fe20003800200 */
[----:B------:R-:W-:Y:S01]  /*03a0*/  IMAD.MOV.U32 R12, RZ, RZ, 0x1 ;  /* 0x00000001ff0c7424 */ /* 0x000fe200078e00ff */
[----:B------:R-:W-:Y:S02]  /*03b0*/  CS2R R20, SRZ ;  /* 0x0000000000147805 */ /* 0x000fe4000001ff00 */
[----:B------:R-:W-:Y:S02]  /*03c0*/  CS2R R6, SRZ ;  /* 0x0000000000067805 */ /* 0x000fe4000001ff00 */
[----:B------:R-:W-:Y:S02]  /*03d0*/  CS2R R10, SRZ ;  /* 0x00000000000a7805 */ /* 0x000fe4000001ff00 */
[----:B------:R-:W-:-:S07]  /*03e0*/  CS2R R14, SRZ ;  /* 0x00000000000e7805 */ /* 0x000fce000001ff00 */
.L_x_3:
[----:B------:R-:W-:Y:S01]  /*03f0*/  DADD R20, R14, -R20 ;  /* 0x000000000e147229 */ /* 0x000fe20000000814 */
[C---:B------:R-:W-:Y:S01]  /*0400*/  ISETP.LT.AND P1, PT, R12.reuse, R13, PT ;  /* 0x0000000d0c00720c */ /* 0x040fe20003f21270 */
[----:B------:R-:W-:Y:S01]  /*0410*/  DADD R14, R6, R6 ;  /* 0x00000000060e7229 */ /* 0x000fe20000000006 */
[----:B------:R-:W-:Y:S01]  /*0420*/  IADD3 R22, PT, PT, R12, 0x1, RZ ;  /* 0x000000010c167810 */ /* 0x000fe20007ffe0ff */
[----:B------:R-:W-:-:S03]  /*0430*/  IMAD.MOV.U32 R0, RZ, RZ, R12 ;  /* 0x000000ffff007224 */ /* 0x000fc600078e000c */
[----:B------:R-:W-:Y:S01]  /*0440*/  MOV R12, R22 ;  /* 0x00000016000c7202 */ /* 0x000fe20000000f00 */
[----:B------:R-:W-:Y:S02]  /*0450*/  DADD R6, R8, R20 ;  /* 0x0000000008067229 */ /* 0x000fe40000000014 */
[----:B------:R-:W-:-:S06]  /*0460*/  DFMA R10, R14, R10, R16 ;  /* 0x0000000a0e0a722b */ /* 0x000fcc0000000010 */
[----:B------:R-:W-:Y:S02]  /*0470*/  DMUL R14, R6, R6 ;  /* 0x00000006060e7228 */ /* 0x000fe40000000000 */
[----:B------:R-:W-:-:S08]  /*0480*/  DMUL R20, R10, R10 ;  /* 0x0000000a0a147228 */ /* 0x000fd00000000000 */
[----:B------:R-:W-:-:S08]  /*0490*/  DADD R24, R14, R20 ;  /* 0x000000000e187229 */ /* 0x000fd00000000014 */
[----:B------:R-:W-:-:S14]  /*04a0*/  DSETP.GEU.AND P0, PT, R24, 4, PT ;  /* 0x401000001800742a */ /* 0x000fdc0003f0e000 */
[----:B------:R-:W-:Y:S05]  /*04b0*/  @!P0 BRA P1, `(.L_x_3) ;  /* 0xfffffffc00cc8947 */ /* 0x000fea000083ffff */
[----:B------:R-:W-:Y:S05]  /*04c0*/  BSYNC.RECONVERGENT B1 ;  /* 0x0000000000017941 */ /* 0x000fea0003800200 */
.L_x_2:
[----:B------:R-:W-:Y:S01]  /*04d0*/  ISETP.NE.AND P0, PT, R0, R13, PT ;  /* 0x0000000d0000720c */ /* 0x000fe20003f05270 */
[----:B------:R-:W-:-:S12]  /*04e0*/  BSSY.RECONVERGENT B1, `(.L_x_4) ;  /* 0x000004d000017945 */ /* 0x000fd80003800200 */
[----:B------:R-:W-:Y:S05]  /*04f0*/  @P0 BRA `(.L_x_5) ;  /* 0x0000000000740947 */ /* 0x000fea0003800000 */
[----:B------:R-:W2:Y:S01]  /*0500*/  LDG.E R0, desc[UR36][R4.64+0x44] ;  /* 0x0000442404007981 */ /* 0x000ea2000c1e1900 */
[----:B------:R-:W0:Y:S03]  /*0510*/  LDC.64 R6, c[0x0][0x380] ;  /* 0x0000e000ff067b82 */ /* 0x000e260000000a00 */
[----:B------:R-:W0:Y:S04]  /*0520*/  LDG.E R9, desc[UR36][R4.64+0x114] ;  /* 0x0001142404097981 */ /* 0x000e28000c1e1900 */
[----:B------:R-:W3:Y:S01]  /*0530*/  LDG.E.64 R10, desc[UR36][R4.64+0x118] ;  /* 0x00011824040a7981 */ /* 0x000ee2000c1e1b00 */
[----:B--2---:R-:W-:Y:S02]  /*0540*/  IMAD R13, R0, R2, R3 ;  /* 0x00000002000d7224 */ /* 0x004fe400078e0203 */
[----:B0-----:R-:W-:-:S04]  /*0550*/  IMAD.WIDE R8, R9, 0xc, R6 ;  /* 0x0000000c09087825 */ /* 0x001fc800078e0206 */
[----:B---3--:R-:W-:Y:S02]  /*0560*/  IMAD.WIDE R10, R13, 0x8, R10 ;  /* 0x000000080d0a7825 */ /* 0x008fe400078e020a */
[----:B------:R-:W2:Y:S04]  /*0570*/  LDG.E R9, desc[UR36][R8.64+0x48] ;  /* 0x0000482408097981 */ /* 0x000ea8000c1e1900 */
[----:B------:R-:W2:Y:S04]  /*0580*/  LD.E.64 R10, desc[UR36][R10.64] ;  /* 0x000000240a0a7980 */ /* 0x000ea8000c101b00 */
[----:B--2---:R0:W-:Y:S04]  /*0590*/  ST.E.U8 desc[UR36][R10.64], R9 ;  /* 0x000000090a007985 */ /* 0x0041e8000c101124 */
[----:B------:R-:W2:Y:S04]  /*05a0*/  LDG.E R0, desc[UR36][R4.64+0x44] ;  /* 0x0000442404007981 */ /* 0x000ea8000c1e1900 */
[----:B------:R-:W3:Y:S04]  /*05b0*/  LDG.E R13, desc[UR36][R4.64+0x114] ;  /* 0x00011424040d7981 */ /* 0x000ee8000c1e1900 */
[----:B------:R-:W4:Y:S01]  /*05c0*/  LDG.E.64 R14, desc[UR36][R4.64+0x118] ;  /* 0x00011824040e7981 */ /* 0x000f22000c1e1b00 */
[----:B--2---:R-:W-:-:S02]  /*05d0*/  IMAD R21, R0, R2, R3 ;  /* 0x0000000200157224 */ /* 0x004fc400078e0203 */
[----:B---3--:R-:W-:-:S04]  /*05e0*/  IMAD.WIDE R12, R13, 0xc, R6 ;  /* 0x0000000c0d0c7825 */ /* 0x008fc800078e0206 */
[----:B----4-:R-:W-:Y:S02]  /*05f0*/  IMAD.WIDE R14, R21, 0x8, R14 ;  /* 0x00000008150e7825 */ /* 0x010fe400078e020e */
[----:B------:R-:W2:Y:S04]  /*0600*/  LDG.E R13, desc[UR36][R12.64+0x4c] ;  /* 0x00004c240c0d7981 */ /* 0x000ea8000c1e1900 */
[----:B------:R-:W2:Y:S04]  /*0610*/  LD.E.64 R14, desc[UR36][R14.64] ;  /* 0x000000240e0e7980 */ /* 0x000ea8000c101b00 */
[----:B--2---:R1:W-:Y:S04]  /*0620*/  ST.E.U8 desc[UR36][R14.64+0x1], R13 ;  /* 0x0000010d0e007985 */ /* 0x0043e8000c101124 */
[----:B------:R-:W2:Y:S04]  /*0630*/  LDG.E R0, desc[UR36][R4.64+0x44] ;  /* 0x0000442404007981 */ /* 0x000ea8000c1e1900 */
[----:B0-----:R-:W3:Y:S04]  /*0640*/  LDG.E R11, desc[UR36][R4.64+0x114] ;  /* 0x00011424040b7981 */ /* 0x001ee8000c1e1900 */
[----:B------:R-:W4:Y:S01]  /*0650*/  LDG.E.64 R8, desc[UR36][R4.64+0x118] ;  /* 0x0001182404087981 */ /* 0x000f22000c1e1b00 */
[----:B--2---:R-:W-:-:S02]  /*0660*/  IMAD R21, R0, R2, R3 ;  /* 0x0000000200157224 */ /* 0x004fc400078e0203 */
[----:B---3--:R-:W-:-:S04]  /*0670*/  IMAD.WIDE R6, R11, 0xc, R6 ;  /* 0x0000000c0b067825 */ /* 0x008fc800078e0206 */
[----:B----4-:R-:W-:Y:S02]  /*0680*/  IMAD.WIDE R8, R21, 0x8, R8 ;  /* 0x0000000815087825 */ /* 0x010fe400078e0208 */
[----:B------:R-:W2:Y:S04]  /*0690*/  LDG.E R7, desc[UR36][R6.64+0x50] ;  /* 0x0000502406077981 */ /* 0x000ea8000c1e1900 */
[----:B------:R-:W2:Y:S04]  /*06a0*/  LD.E.64 R8, desc[UR36][R8.64] ;  /* 0x0000002408087980 */ /* 0x000ea8000c101b00 */
[----:B--2---:R1:W-:Y:S01]  /*06b0*/  ST.E.U8 desc[UR36][R8.64+0x2], R7 ;  /* 0x0000020708007985 */ /* 0x0043e2000c101124 */
[----:B------:R-:W-:Y:S05]  /*06c0*/  BRA `(.L_x_6) ;  /* 0x0000000000b87947 */ /* 0x000fea0003800000 */
.L_x_5:
[----:B------:R-:W2:Y:S04]  /*06d0*/  LDG.E R15, desc[UR36][R4.64+0x114] ;  /* 0x00011424040f7981 */ /* 0x000ea8000c1e1900 */
[----:B------:R-:W3:Y:S04]  /*06e0*/  LDG.E R10, desc[UR36][R4.64+0x44] ;  /* 0x00004424040a7981 */ /* 0x000ee8000c1e1900 */
[----:B------:R-:W4:Y:S01]  /*06f0*/  LDG.E.64 R6, desc[UR36][R4.64+0x118] ;  /* 0x0001182404067981 */ /* 0x000f22000c1e1b00 */
[----:B------:R-:W-:Y:S02]  /*0700*/  ISETP.GE.AND P2, PT, R0, RZ, PT ;  /* 0x000000ff0000720c */ /* 0x000fe40003f46270 */
[----:B--2---:R-:W-:-:S02]  /*0710*/  IABS R11, R15 ;  /* 0x0000000f000b7213 */ /* 0x004fc40000000000 */
[----:B------:R-:W-:Y:S02]  /*0720*/  IABS R20, R15 ;  /* 0x0000000f00147213 */ /* 0x000fe40000000000 */
[----:B------:R-:W0:Y:S08]  /*0730*/  I2F.RP R12, R11 ;  /* 0x0000000b000c7306 */ /* 0x000e300000209400 */
[----:B0-----:R-:W0:Y:S02]  /*0740*/  MUFU.RCP R12, R12 ;  /* 0x0000000c000c7308 */ /* 0x001e240000001000 */
[----:B0-----:R-:W-:Y:S01]  /*0750*/  VIADD R8, R12, 0xffffffe ;  /* 0x0ffffffe0c087836 */ /* 0x001fe20000000000 */
[----:B------:R-:W-:-:S05]  /*0760*/  IADD3 R12, PT, PT, RZ, -R20, RZ ;  /* 0x80000014ff0c7210 */ /* 0x000fca0007ffe0ff */
[----:B------:R0:W1:Y:S02]  /*0770*/  F2I.FTZ.U32.TRUNC.NTZ R9, R8 ;  /* 0x0000000800097305 */ /* 0x000064000021f000 */
[----:B0-----:R-:W-:Y:S01]  /*0780*/  IMAD.MOV.U32 R8, RZ, RZ, RZ ;  /* 0x000000ffff087224 */ /* 0x001fe200078e00ff */
[----:B-1----:R-:W-:-:S05]  /*0790*/  IADD3 R14, PT, PT, RZ, -R9, RZ ;  /* 0x80000009ff0e7210 */ /* 0x002fca0007ffe0ff */
[----:B------:R-:W-:Y:S01]  /*07a0*/  IMAD R13, R14, R11, RZ ;  /* 0x0000000b0e0d7224 */ /* 0x000fe200078e02ff */
[----:B------:R-:W-:-:S03]  /*07b0*/  IABS R14, R0 ;  /* 0x00000000000e7213 */ /* 0x000fc60000000000 */
[----:B------:R-:W-:-:S06]  /*07c0*/  IMAD.HI.U32 R9, R9, R13, R8 ;  /* 0x0000000d09097227 */ /* 0x000fcc00078e0008 */
[----:B------:R-:W-:-:S04]  /*07d0*/  IMAD.HI.U32 R9, R9, R14, RZ ;  /* 0x0000000e09097227 */ /* 0x000fc800078e00ff */
[----:B------:R-:W-:Y:S02]  /*07e0*/  IMAD R12, R9, R12, R14 ;  /* 0x0000000c090c7224 */ /* 0x000fe400078e020e */
[----:B------:R-:W0:Y:S03]  /*07f0*/  LDC.64 R8, c[0x0][0x380] ;  /* 0x0000e000ff087b82 */ /* 0x000e260000000a00 */
[----:B------:R-:W-:-:S13]  /*0800*/  ISETP.GT.U32.AND P0, PT, R11, R12, PT ;  /* 0x0000000c0b00720c */ /* 0x000fda0003f04070 */
[----:B------:R-:W-:Y:S01]  /*0810*/  @!P0 IMAD.IADD R12, R12, 0x1, -R11 ;  /* 0x000000010c0c8824 */ /* 0x000fe200078e0a0b */
[----:B------:R-:W-:-:S04]  /*0820*/  ISETP.NE.AND P0, PT, R15, RZ, PT ;  /* 0x000000ff0f00720c */ /* 0x000fc80003f05270 */
[----:B------:R-:W-:-:S13]  /*0830*/  ISETP.GT.U32.AND P1, PT, R11, R12, PT ;  /* 0x0000000c0b00720c */ /* 0x000fda0003f24070 */
[----:B------:R-:W-:Y:S01]  /*0840*/  @!P1 IADD3 R12, PT, PT, R12, -R11, RZ ;  /* 0x8000000b0c0c9210 */ /* 0x000fe20007ffe0ff */
[----:B---3--:R-:W-:-:S04]  /*0850*/  IMAD R11, R10, R2, R3 ;  /* 0x000000020a0b7224 */ /* 0x008fc800078e0203 */
[----:B------:R-:W-:Y:S01]  /*0860*/  @!P2 IMAD.MOV R12, RZ, RZ, -R12 ;  /* 0x000000ffff0ca224 */ /* 0x000fe200078e0a0c */
[----:B------:R-:W-:Y:S01]  /*0870*/  @!P0 LOP3.LUT R12, RZ, R15, RZ, 0x33, !PT ;  /* 0x0000000fff0c8212 */ /* 0x000fe200078e33ff */
[----:B----4-:R-:W-:-:S04]  /*0880*/  IMAD.WIDE R10, R11, 0x8, R6 ;  /* 0x000000080b0a7825 */ /* 0x010fc800078e0206 */
[----:B0-----:R-:W-:Y:S02]  /*0890*/  IMAD.WIDE.U32 R6, R12, 0xc, R8 ;  /* 0x0000000c0c067825 */ /* 0x001fe400078e0008 */
[----:B------:R-:W2:Y:S04]  /*08a0*/  LD.E.64 R10, desc[UR36][R10.64] ;  /* 0x000000240a0a7980 */ /* 0x000ea8000c101b00 */
[----:B------:R-:W2:Y:S04]  /*08b0*/  LDG.E R15, desc[UR36][R6.64+0x48] ;  /* 0x00004824060f7981 */ /* 0x000ea8000c1e1900 */
[----:B--2---:R0:W-:Y:S04]  /*08c0*/  ST.E.U8 desc[UR36][R10.64], R15 ;  /* 0x0000000f0a007985 */ /* 0x0041e8000c101124 */
[----:B------:R-:W2:Y:S04]  /*08d0*/  LDG.E R0, desc[UR36][R4.64+0x44] ;  /* 0x0000442404007981 */ /* 0x000ea8000c1e1900 */
[----:B------:R-:W3:Y:S04]  /*08e0*/  LDG.E.64 R8, desc[UR36][R4.64+0x118] ;  /* 0x0001182404087981 */ /* 0x000ee8000c1e1b00 */
[----:B------:R-:W4:Y:S01]  /*08f0*/  LDG.E R21, desc[UR36][R6.64+0x4c] ;  /* 0x00004c2406157981 */ /* 0x000f22000c1e1900 */
[----:B--2---:R-:W-:-:S04]  /*0900*/  IMAD R13, R0, R2, R3 ;  /* 0x00000002000d7224 */ /* 0x004fc800078e0203 */
[----:B---3--:R-:W-:-:S06]  /*0910*/  IMAD.WIDE R8, R13, 0x8, R8 ;  /* 0x000000080d087825 */ /* 0x008fcc00078e0208 */
[----:B------:R-:W4:Y:S04]  /*0920*/  LD.E.64 R8, desc[UR36][R8.64] ;  /* 0x0000002408087980 */ /* 0x000f28000c101b00 */
[----:B----4-:R2:W-:Y:S04]  /*0930*/  ST.E.U8 desc[UR36][R8.64+0x1], R21 ;  /* 0x0000011508007985 */ /* 0x0105e8000c101124 */
[----:B------:R-:W3:Y:S04]  /*0940*/  LDG.E R0, desc[UR36][R4.64+0x44] ;  /* 0x0000442404007981 */ /* 0x000ee8000c1e1900 */
[----:B------:R-:W4:Y:S04]  /*0950*/  LDG.E.64 R12, desc[UR36][R4.64+0x118] ;  /* 0x00011824040c7981 */ /* 0x000f28000c1e1b00 */
[----:B0-----:R-:W5:Y:S01]  /*0960*/  LDG.E R11, desc[UR36][R6.64+0x50] ;  /* 0x00005024060b7981 */ /* 0x001f62000c1e1900 */
[----:B---3--:R-:W-:-:S04]  /*0970*/  IMAD R25, R0, R2, R3 ;  /* 0x0000000200197224 */ /* 0x008fc800078e0203 */
[----:B----4-:R-:W-:-:S06]  /*0980*/  IMAD.WIDE R12, R25, 0x8, R12 ;  /* 0x00000008190c7825 */ /* 0x010fcc00078e020c */
[----:B------:R-:W5:Y:S04]  /*0990*/  LD.E.64 R12, desc[UR36][R12.64] ;  /* 0x000000240c0c7980 */ /* 0x000f68000c101b00 */
[----:B-----5:R2:W-:Y:S02]  /*09a0*/  ST.E.U8 desc[UR36][R12.64+0x2], R11 ;  /* 0x0000020b0c007985 */ /* 0x0205e4000c101124 */
.L_x_6:
[----:B------:R-:W-:Y:S05]  /*09b0*/  BSYNC.RECONVERGENT B1 ;  /* 0x0000000000017941 */ /* 0x000fea0003800200 */
.L_x_4:
[----:B------:R-:W3:Y:S01]  /*09c0*/  LDG.E R0, desc[UR36][R4.64+0x40] ;  /* 0x0000402404007981 */ /* 0x000ee2000c1e1900 */
[----:B------:R-:W-:-:S04]  /*09d0*/  IADD3 R3, PT, PT, R3, 0x1, RZ ;  /* 0x0000000103037810 */ /* 0x000fc80007ffe0ff */
[----:B---3--:R-:W-:-:S13]  /*09e0*/  ISETP.GE.AND P0, PT, R3, R0, PT ;  /* 0x000000000300720c */ /* 0x008fda0003f06270 */
[----:B------:R-:W-:Y:S05]  /*09f0*/  @!P0 BRA `(.L_x_7) ;  /* 0xfffffff800408947 */ /* 0x000fea000383ffff */
[----:B------:R-:W-:Y:S05]  /*0a00*/  BSYNC.RECONVERGENT B0 ;  /* 0x0000000000007941 */ /* 0x000fea0003800200 */
.L_x_1:
[----:B------:R-:W-:-:S05]  /*0a10*/  VIADD R2, R2, 0x1 ;  /* 0x0000000102027836 */ /* 0x000fca0000000000 */
[----:B------:R-:W-:-:S13]  /*0a20*/  ISETP.NE.AND P0, PT, R2, R23, PT ;  /* 0x000000170200720c */ /* 0x000fda0003f05270 */
[----:B------:R-:W-:Y:S05]  /*0a30*/  @P0 BRA `(.L_x_8) ;  /* 0xfffffff400cc0947 */ /* 0x000fea000383ffff */
[----:B------:R-:W-:Y:S05]  /*0a40*/  EXIT ;  /* 0x000000000000794d */ /* 0x000fea0003800000 */
.L_x_9:
[----:B------:R-:W-:-:S00]  /*0a50*/  BRA `(.L_x_9) ;  /* 0xfffffffc00fc7947 */ /* 0x000fc0000383ffff */
[----:B------:R-:W-:-:S00]  /*0a60*/  NOP ;  /* 0x0000000000007918 */ /* 0x000fc00000000000 */
        /* <DEDUP_REMOVED lines=9> */
.L_x_10:


//--------------------- .nv.global.init           --------------------------
	.section	.nv.global.init,"aw",@progbits
.nv.global.init:
	.type		$str,@object
	.size		$str,(.L_1 - $str)
$str:
        /*0000*/ 	.byte	0x69, 0x5f, 0x78, 0x20, 0x3d, 0x20, 0x25, 0x64, 0x0a, 0x00
.L_1:


//--------------------- .nv.shared.reserved.0     --------------------------
	.section	.nv.shared.reserved.0,"aw",@nobits
	.weak		__nv_reservedSMEM_offset_0_alias
	.size		__nv_reservedSMEM_offset_0_alias, 0, 64
	.other		__nv_reservedSMEM_offset_0_alias,@"STO_CUDA_RESERVED_SHARED STV_DEFAULT"
__nv_reservedSMEM_offset_0_alias:
	.zero		0
	.zero		64


//--------------------- .nv.global                --------------------------
	.section	.nv.global,"aw",@nobits
	.align	4
.nv.global:
	.type		entra,@object
	.size		entra,(.L_0 - entra)
	.other		entra,@"STV_DEFAULT STO_CUDA_MANAGED"
entra:
	.zero		4
.L_0:


//--------------------- .nv.constant0._Z25compute_mandelbrot_threadP11global_dataP11thread_data --------------------------
	.section	.nv.constant0._Z25compute_mandelbrot_threadP11global_dataP11thread_data,"a",@progbits
	.sectionflags	@""
	.align	4
.nv.constant0._Z25compute_mandelbrot_threadP11global_dataP11thread_data:
	.zero		912


//--------------------- SYMBOLS --------------------------

	.type		.nv.reservedSmem.offset0,@object
	.size		.nv.reservedSmem.offset0,0x4
	.type		vprintf,@function
